//
// Generated by NVIDIA NVVM Compiler
//
// Compiler Build ID: CL-36424714
// Cuda compilation tools, release 13.0, V13.0.88
// Based on NVVM 20.0.0
//

.version 9.0
.target sm_100
.address_size 64

	// .globl	_Z7copyRowPfS_ii
// _ZZ15transposeSharedPfS_iiE4tile has been demoted

.visible .entry _Z7copyRowPfS_ii(
	.param .u64 .ptr .align 1 _Z7copyRowPfS_ii_param_0,
	.param .u64 .ptr .align 1 _Z7copyRowPfS_ii_param_1,
	.param .u32 _Z7copyRowPfS_ii_param_2,
	.param .u32 _Z7copyRowPfS_ii_param_3
)
{
	.reg .pred 	%p<4>;
	.reg .b32 	%r<14>;
	.reg .b32 	%f<2>;
	.reg .b64 	%rd<8>;

	ld.param.u64 	%rd1, [_Z7copyRowPfS_ii_param_0];
	ld.param.u64 	%rd2, [_Z7copyRowPfS_ii_param_1];
	ld.param.u32 	%r3, [_Z7copyRowPfS_ii_param_2];
	ld.param.u32 	%r4, [_Z7copyRowPfS_ii_param_3];
	mov.u32 	%r6, %tid.x;
	mov.u32 	%r7, %ctaid.x;
	mov.u32 	%r8, %ntid.x;
	mad.lo.s32 	%r1, %r7, %r8, %r6;
	mov.u32 	%r9, %tid.y;
	mov.u32 	%r10, %ctaid.y;
	mov.u32 	%r11, %ntid.y;
	mad.lo.s32 	%r12, %r10, %r11, %r9;
	setp.ge.s32 	%p1, %r1, %r3;
	setp.ge.s32 	%p2, %r12, %r4;
	or.pred  	%p3, %p1, %p2;
	@%p3 bra 	$L__BB0_2;
	cvta.to.global.u64 	%rd3, %rd1;
	cvta.to.global.u64 	%rd4, %rd2;
	mad.lo.s32 	%r13, %r3, %r12, %r1;
	mul.wide.s32 	%rd5, %r13, 4;
	add.s64 	%rd6, %rd3, %rd5;
	ld.global.f32 	%f1, [%rd6];
	add.s64 	%rd7, %rd4, %rd5;
	st.global.f32 	[%rd7], %f1;
$L__BB0_2:
	ret;

}
	// .globl	_Z7copyColPfS_ii
.visible .entry _Z7copyColPfS_ii(
	.param .u64 .ptr .align 1 _Z7copyColPfS_ii_param_0,
	.param .u64 .ptr .align 1 _Z7copyColPfS_ii_param_1,
	.param .u32 _Z7copyColPfS_ii_param_2,
	.param .u32 _Z7copyColPfS_ii_param_3
)
{
	.reg .pred 	%p<4>;
	.reg .b32 	%r<14>;
	.reg .b32 	%f<2>;
	.reg .b64 	%rd<8>;

	ld.param.u64 	%rd1, [_Z7copyColPfS_ii_param_0];
	ld.param.u64 	%rd2, [_Z7copyColPfS_ii_param_1];
	ld.param.u32 	%r4, [_Z7copyColPfS_ii_param_2];
	ld.param.u32 	%r5, [_Z7copyColPfS_ii_param_3];
	mov.u32 	%r6, %tid.x;
	mov.u32 	%r7, %ctaid.x;
	mov.u32 	%r8, %ntid.x;
	mad.lo.s32 	%r1, %r7, %r8, %r6;
	mov.u32 	%r9, %tid.y;
	mov.u32 	%r10, %ctaid.y;
	mov.u32 	%r11, %ntid.y;
	mad.lo.s32 	%r12, %r10, %r11, %r9;
	setp.ge.s32 	%p1, %r1, %r4;
	setp.ge.s32 	%p2, %r12, %r5;
	or.pred  	%p3, %p1, %p2;
	@%p3 bra 	$L__BB1_2;
	cvta.to.global.u64 	%rd3, %rd1;
	cvta.to.global.u64 	%rd4, %rd2;
	mad.lo.s32 	%r13, %r5, %r1, %r12;
	mul.wide.s32 	%rd5, %r13, 4;
	add.s64 	%rd6, %rd3, %rd5;
	ld.global.f32 	%f1, [%rd6];
	add.s64 	%rd7, %rd4, %rd5;
	st.global.f32 	[%rd7], %f1;
$L__BB1_2:
	ret;

}
	// .globl	_Z14transposeNaivePfS_ii
.visible .entry _Z14transposeNaivePfS_ii(
	.param .u64 .ptr .align 1 _Z14transposeNaivePfS_ii_param_0,
	.param .u64 .ptr .align 1 _Z14transposeNaivePfS_ii_param_1,
	.param .u32 _Z14transposeNaivePfS_ii_param_2,
	.param .u32 _Z14transposeNaivePfS_ii_param_3
)
{
	.reg .pred 	%p<4>;
	.reg .b32 	%r<15>;
	.reg .b32 	%f<2>;
	.reg .b64 	%rd<9>;

	ld.param.u64 	%rd1, [_Z14transposeNaivePfS_ii_param_0];
	ld.param.u64 	%rd2, [_Z14transposeNaivePfS_ii_param_1];
	ld.param.u32 	%r3, [_Z14transposeNaivePfS_ii_param_2];
	ld.param.u32 	%r5, [_Z14transposeNaivePfS_ii_param_3];
	mov.u32 	%r6, %tid.x;
	mov.u32 	%r7, %ctaid.x;
	mov.u32 	%r8, %ntid.x;
	mad.lo.s32 	%r1, %r7, %r8, %r6;
	mov.u32 	%r9, %tid.y;
	mov.u32 	%r10, %ctaid.y;
	mov.u32 	%r11, %ntid.y;
	mad.lo.s32 	%r12, %r10, %r11, %r9;
	setp.ge.s32 	%p1, %r1, %r3;
	setp.ge.s32 	%p2, %r12, %r5;
	or.pred  	%p3, %p1, %p2;
	@%p3 bra 	$L__BB2_2;
	cvta.to.global.u64 	%rd3, %rd1;
	cvta.to.global.u64 	%rd4, %rd2;
	mad.lo.s32 	%r13, %r3, %r12, %r1;
	mad.lo.s32 	%r14, %r5, %r1, %r12;
	mul.wide.s32 	%rd5, %r13, 4;
	add.s64 	%rd6, %rd3, %rd5;
	ld.global.f32 	%f1, [%rd6];
	mul.wide.s32 	%rd7, %r14, 4;
	add.s64 	%rd8, %rd4, %rd7;
	st.global.f32 	[%rd8], %f1;
$L__BB2_2:
	ret;

}
	// .globl	_Z17transposeUnrolledPfS_ii
.visible .entry _Z17transposeUnrolledPfS_ii(
	.param .u64 .ptr .align 1 _Z17transposeUnrolledPfS_ii_param_0,
	.param .u64 .ptr .align 1 _Z17transposeUnrolledPfS_ii_param_1,
	.param .u32 _Z17transposeUnrolledPfS_ii_param_2,
	.param .u32 _Z17transposeUnrolledPfS_ii_param_3
)
{
	.reg .pred 	%p<7>;
	.reg .b32 	%r<25>;
	.reg .b32 	%f<5>;
	.reg .b64 	%rd<21>;

	ld.param.u64 	%rd4, [_Z17transposeUnrolledPfS_ii_param_0];
	ld.param.u64 	%rd5, [_Z17transposeUnrolledPfS_ii_param_1];
	ld.param.u32 	%r9, [_Z17transposeUnrolledPfS_ii_param_2];
	ld.param.u32 	%r11, [_Z17transposeUnrolledPfS_ii_param_3];
	cvta.to.global.u64 	%rd1, %rd5;
	cvta.to.global.u64 	%rd2, %rd4;
	mov.u32 	%r12, %tid.x;
	mov.u32 	%r13, %ctaid.x;
	mov.u32 	%r1, %ntid.x;
	shl.b32 	%r2, %r1, 2;
	mad.lo.s32 	%r3, %r2, %r13, %r12;
	mov.u32 	%r14, %tid.y;
	mov.u32 	%r15, %ctaid.y;
	mov.u32 	%r16, %ntid.y;
	mad.lo.s32 	%r17, %r15, %r16, %r14;
	setp.ge.s32 	%p1, %r3, %r9;
	setp.ge.s32 	%p2, %r17, %r11;
	or.pred  	%p3, %p1, %p2;
	@%p3 bra 	$L__BB3_7;
	mul.lo.s32 	%r5, %r9, %r17;
	add.s32 	%r18, %r5, %r3;
	mad.lo.s32 	%r19, %r11, %r3, %r17;
	mul.wide.s32 	%rd6, %r18, 4;
	add.s64 	%rd3, %rd2, %rd6;
	ld.global.f32 	%f1, [%rd3];
	mul.wide.s32 	%rd7, %r19, 4;
	add.s64 	%rd8, %rd1, %rd7;
	st.global.f32 	[%rd8], %f1;
	add.s32 	%r6, %r3, %r1;
	setp.ge.u32 	%p4, %r6, %r9;
	@%p4 bra 	$L__BB3_3;
	mad.lo.s32 	%r20, %r11, %r6, %r17;
	cvt.u64.u32 	%rd9, %r2;
	add.s64 	%rd10, %rd3, %rd9;
	ld.global.f32 	%f2, [%rd10];
	mul.wide.s32 	%rd11, %r20, 4;
	add.s64 	%rd12, %rd1, %rd11;
	st.global.f32 	[%rd12], %f2;
$L__BB3_3:
	add.s32 	%r7, %r6, %r1;
	setp.ge.u32 	%p5, %r7, %r9;
	@%p5 bra 	$L__BB3_5;
	add.s32 	%r21, %r5, %r7;
	mad.lo.s32 	%r22, %r11, %r7, %r17;
	mul.wide.s32 	%rd13, %r21, 4;
	add.s64 	%rd14, %rd2, %rd13;
	ld.global.f32 	%f3, [%rd14];
	mul.wide.s32 	%rd15, %r22, 4;
	add.s64 	%rd16, %rd1, %rd15;
	st.global.f32 	[%rd16], %f3;
$L__BB3_5:
	add.s32 	%r8, %r7, %r1;
	setp.ge.u32 	%p6, %r8, %r9;
	@%p6 bra 	$L__BB3_7;
	add.s32 	%r23, %r5, %r8;
	mad.lo.s32 	%r24, %r11, %r8, %r17;
	mul.wide.s32 	%rd17, %r23, 4;
	add.s64 	%rd18, %rd2, %rd17;
	ld.global.f32 	%f4, [%rd18];
	mul.wide.s32 	%rd19, %r24, 4;
	add.s64 	%rd20, %rd1, %rd19;
	st.global.f32 	[%rd20], %f4;
$L__BB3_7:
	ret;

}
	// .globl	_Z15transposeSharedPfS_ii
.visible .entry _Z15transposeSharedPfS_ii(
	.param .u64 .ptr .align 1 _Z15transposeSharedPfS_ii_param_0,
	.param .u64 .ptr .align 1 _Z15transposeSharedPfS_ii_param_1,
	.param .u32 _Z15transposeSharedPfS_ii_param_2,
	.param .u32 _Z15transposeSharedPfS_ii_param_3
)
{
	.reg .pred 	%p<7>;
	.reg .b32 	%r<20>;
	.reg .b32 	%f<3>;
	.reg .b64 	%rd<9>;
	// demoted variable
	.shared .align 4 .b8 _ZZ15transposeSharedPfS_iiE4tile[1024];
	ld.param.u64 	%rd1, [_Z15transposeSharedPfS_ii_param_0];
	ld.param.u64 	%rd2, [_Z15transposeSharedPfS_ii_param_1];
	ld.param.u32 	%r6, [_Z15transposeSharedPfS_ii_param_2];
	ld.param.u32 	%r5, [_Z15transposeSharedPfS_ii_param_3];
	mov.u32 	%r7, %ctaid.x;
	mov.u32 	%r8, %ctaid.y;
	mov.u32 	%r9, %tid.x;
	mov.u32 	%r10, %tid.y;
	shl.b32 	%r11, %r8, 4;
	add.s32 	%r1, %r11, %r10;
	shl.b32 	%r12, %r7, 4;
	add.s32 	%r13, %r12, %r9;
	setp.ge.s32 	%p1, %r1, %r5;
	setp.ge.s32 	%p2, %r13, %r6;
	shl.b32 	%r14, %r9, 6;
	mov.u32 	%r15, _ZZ15transposeSharedPfS_iiE4tile;
	add.s32 	%r16, %r15, %r14;
	shl.b32 	%r17, %r10, 2;
	add.s32 	%r3, %r16, %r17;
	or.pred  	%p3, %p1, %p2;
	@%p3 bra 	$L__BB4_2;
	cvta.to.global.u64 	%rd3, %rd1;
	mad.lo.s32 	%r18, %r6, %r1, %r13;
	mul.wide.u32 	%rd4, %r18, 4;
	add.s64 	%rd5, %rd3, %rd4;
	ld.global.f32 	%f1, [%rd5];
	st.shared.f32 	[%r3], %f1;
$L__BB4_2:
	setp.ge.s32 	%p4, %r13, %r6;
	setp.ge.s32 	%p5, %r1, %r5;
	bar.sync 	0;
	or.pred  	%p6, %p4, %p5;
	@%p6 bra 	$L__BB4_4;
	ld.shared.f32 	%f2, [%r3];
	mad.lo.s32 	%r19, %r5, %r13, %r1;
	cvta.to.global.u64 	%rd6, %rd2;
	mul.wide.u32 	%rd7, %r19, 4;
	add.s64 	%rd8, %rd6, %rd7;
	st.global.f32 	[%rd8], %f2;
$L__BB4_4:
	ret;

}


// ===== COMPILED SASS (sm_100) =====

	.target	sm_100

	.elftype	@"ET_EXEC"


//--------------------- .note.nv.tkinfo           --------------------------
	.section	.note.nv.tkinfo,"",@"SHT_NOTE"
	.sectionflags	@"SHF_NOTE_NV_TKINFO"
	.tkinfo
        /*0018*/ 	.word	0x00000002
        /*0030*/ 	.string	""
        /*0030*/ 	.string	"ptxas"
        /*0030*/ 	.string	"Cuda compilation tools, release 13.0, V13.0.88"
        /*0030*/ 	.string	"Build cuda_13.0.r13.0/compiler.36424714_0"
        /*0030*/ 	.string	"-arch sm_100 -m 64 "



//--------------------- .note.nv.cuinfo           --------------------------
	.section	.note.nv.cuinfo,"",@"SHT_NOTE"
	.sectionflags	@"SHF_NOTE_NV_CUINFO"
        /*0018*/ 	.short	0x0002
        /*001a*/ 	.short	0x0064
        /*001c*/ 	.short	0x0082
	.zero		2


//--------------------- .nv.info                  --------------------------
	.section	.nv.info,"",@"SHT_CUDA_INFO"
	.align	4


	//----- nvinfo : EIATTR_REGCOUNT
	.align		4
        /*0000*/ 	.byte	0x04, 0x2f
        /*0002*/ 	.short	(.L_1 - .L_0)
	.align		4
.L_0:
        /*0004*/ 	.word	index@(_Z7copyRowPfS_ii)
        /*0008*/ 	.word	0x0000000a


	//----- nvinfo : EIATTR_FRAME_SIZE
	.align		4
.L_1:
        /*000c*/ 	.byte	0x04, 0x11
        /*000e*/ 	.short	(.L_3 - .L_2)
	.align		4
.L_2:
        /*0010*/ 	.word	index@(_Z7copyRowPfS_ii)
        /*0014*/ 	.word	0x00000000


	//----- nvinfo : EIATTR_REGCOUNT
	.align		4
.L_3:
        /*0018*/ 	.byte	0x04, 0x2f
        /*001a*/ 	.short	(.L_5 - .L_4)
	.align		4
.L_4:
        /*001c*/ 	.word	index@(_Z7copyColPfS_ii)
        /*0020*/ 	.word	0x0000000a


	//----- nvinfo : EIATTR_FRAME_SIZE
	.align		4
.L_5:
        /*0024*/ 	.byte	0x04, 0x11
        /*0026*/ 	.short	(.L_7 - .L_6)
	.align		4
.L_6:
        /*0028*/ 	.word	index@(_Z7copyColPfS_ii)
        /*002c*/ 	.word	0x00000000


	//----- nvinfo : EIATTR_REGCOUNT
	.align		4
.L_7:
        /*0030*/ 	.byte	0x04, 0x2f
        /*0032*/ 	.short	(.L_9 - .L_8)
	.align		4
.L_8:
        /*0034*/ 	.word	index@(_Z14transposeNaivePfS_ii)
        /*0038*/ 	.word	0x0000000a


	//----- nvinfo : EIATTR_FRAME_SIZE
	.align		4
.L_9:
        /*003c*/ 	.byte	0x04, 0x11
        /*003e*/ 	.short	(.L_11 - .L_10)
	.align		4
.L_10:
        /*0040*/ 	.word	index@(_Z14transposeNaivePfS_ii)
        /*0044*/ 	.word	0x00000000


	//----- nvinfo : EIATTR_REGCOUNT
	.align		4
.L_11:
        /*0048*/ 	.byte	0x04, 0x2f
        /*004a*/ 	.short	(.L_13 - .L_12)
	.align		4
.L_12:
        /*004c*/ 	.word	index@(_Z17transposeUnrolledPfS_ii)
        /*0050*/ 	.word	0x00000016


	//----- nvinfo : EIATTR_FRAME_SIZE
	.align		4
.L_13:
        /*0054*/ 	.byte	0x04, 0x11
        /*0056*/ 	.short	(.L_15 - .L_14)
	.align		4
.L_14:
        /*0058*/ 	.word	index@(_Z17transposeUnrolledPfS_ii)
        /*005c*/ 	.word	0x00000000


	//----- nvinfo : EIATTR_REGCOUNT
	.align		4
.L_15:
        /*0060*/ 	.byte	0x04, 0x2f
        /*0062*/ 	.short	(.L_17 - .L_16)
	.align		4
.L_16:
        /*0064*/ 	.word	index@(_Z15transposeSharedPfS_ii)
        /*0068*/ 	.word	0x0000000c


	//----- nvinfo : EIATTR_FRAME_SIZE
	.align		4
.L_17:
        /*006c*/ 	.byte	0x04, 0x11
        /*006e*/ 	.short	(.L_19 - .L_18)
	.align		4
.L_18:
        /*0070*/ 	.word	index@(_Z15transposeSharedPfS_ii)
        /*0074*/ 	.word	0x00000000


	//----- nvinfo : EIATTR_MIN_STACK_SIZE
	.align		4
.L_19:
        /*0078*/ 	.byte	0x04, 0x12
        /*007a*/ 	.short	(.L_21 - .L_20)
	.align		4
.L_20:
        /*007c*/ 	.word	index@(_Z15transposeSharedPfS_ii)
        /*0080*/ 	.word	0x00000000


	//----- nvinfo : EIATTR_MIN_STACK_SIZE
	.align		4
.L_21:
        /*0084*/ 	.byte	0x04, 0x12
        /*0086*/ 	.short	(.L_23 - .L_22)
	.align		4
.L_22:
        /*0088*/ 	.word	index@(_Z17transposeUnrolledPfS_ii)
        /*008c*/ 	.word	0x00000000


	//----- nvinfo : EIATTR_MIN_STACK_SIZE
	.align		4
.L_23:
        /*0090*/ 	.byte	0x04, 0x12
        /*0092*/ 	.short	(.L_25 - .L_24)
	.align		4
.L_24:
        /*0094*/ 	.word	index@(_Z14transposeNaivePfS_ii)
        /*0098*/ 	.word	0x00000000


	//----- nvinfo : EIATTR_MIN_STACK_SIZE
	.align		4
.L_25:
        /*009c*/ 	.byte	0x04, 0x12
        /*009e*/ 	.short	(.L_27 - .L_26)
	.align		4
.L_26:
        /*00a0*/ 	.word	index@(_Z7copyColPfS_ii)
        /*00a4*/ 	.word	0x00000000


	//----- nvinfo : EIATTR_MIN_STACK_SIZE
	.align		4
.L_27:
        /*00a8*/ 	.byte	0x04, 0x12
        /*00aa*/ 	.short	(.L_29 - .L_28)
	.align		4
.L_28:
        /*00ac*/ 	.word	index@(_Z7copyRowPfS_ii)
        /*00b0*/ 	.word	0x00000000
.L_29:


//--------------------- .nv.compat                --------------------------
	.section	.nv.compat,"",@"SHT_CUDA_COMPAT_INFO"
	.align	4
        /*0000*/ 	.byte	0x02, 0x09, 0x00, 0x00, 0x02, 0x02, 0x01, 0x00, 0x02, 0x05, 0x05, 0x00, 0x03, 0x07, 0x01, 0x01
        /*0010*/ 	.byte	0x02, 0x03, 0x00, 0x00, 0x02, 0x06, 0x01, 0x00, 0x04, 0x0b, 0x08, 0x00, 0x09, 0x00, 0x00, 0x00
        /*0020*/ 	.byte	0x00, 0x00, 0x00, 0x00


//--------------------- .nv.info._Z15transposeSharedPfS_ii --------------------------
	.section	.nv.info._Z15transposeSharedPfS_ii,"",@"SHT_CUDA_INFO"
	.sectionflags	@""
	.align	4


	//----- nvinfo : EIATTR_CUDA_API_VERSION
	.align		4
        /*0000*/ 	.byte	0x04, 0x37
        /*0002*/ 	.short	(.L_31 - .L_30)
.L_30:
        /*0004*/ 	.word	0x00000082


	//----- nvinfo : EIATTR_KPARAM_INFO
	.align		4
.L_31:
        /*0008*/ 	.byte	0x04, 0x17
        /*000a*/ 	.short	(.L_33 - .L_32)
.L_32:
        /*000c*/ 	.word	0x00000000
        /*0010*/ 	.short	0x0003
        /*0012*/ 	.short	0x0014
        /*0014*/ 	.byte	0x00, 0xf0, 0x11, 0x00


	//----- nvinfo : EIATTR_KPARAM_INFO
	.align		4
.L_33:
        /*0018*/ 	.byte	0x04, 0x17
        /*001a*/ 	.short	(.L_35 - .L_34)
.L_34:
        /*001c*/ 	.word	0x00000000
        /*0020*/ 	.short	0x0002
        /*0022*/ 	.short	0x0010
        /*0024*/ 	.byte	0x00, 0xf0, 0x11, 0x00


	//----- nvinfo : EIATTR_KPARAM_INFO
	.align		4
.L_35:
        /*0028*/ 	.byte	0x04, 0x17
        /*002a*/ 	.short	(.L_37 - .L_36)
.L_36:
        /*002c*/ 	.word	0x00000000
        /*0030*/ 	.short	0x0001
        /*0032*/ 	.short	0x0008
        /*0034*/ 	.byte	0x00, 0xf5, 0x21, 0x00


	//----- nvinfo : EIATTR_KPARAM_INFO
	.align		4
.L_37:
        /*0038*/ 	.byte	0x04, 0x17
        /*003a*/ 	.short	(.L_39 - .L_38)
.L_38:
        /*003c*/ 	.word	0x00000000
        /*0040*/ 	.short	0x0000
        /*0042*/ 	.short	0x0000
        /*0044*/ 	.byte	0x00, 0xf5, 0x21, 0x00


	//----- nvinfo : EIATTR_SPARSE_MMA_MASK
	.align		4
.L_39:
        /*0048*/ 	.byte	0x03, 0x50
        /*004a*/ 	.short	0x0000


	//----- nvinfo : EIATTR_MAXREG_COUNT
	.align		4
        /*004c*/ 	.byte	0x03, 0x1b
        /*004e*/ 	.short	0x00ff


	//----- nvinfo : EIATTR_NUM_BARRIERS
	.align		4
        /*0050*/ 	.byte	0x02, 0x4c
        /*0052*/ 	.byte	0x01
	.zero		1


	//----- nvinfo : EIATTR_MERCURY_ISA_VERSION
	.align		4
        /*0054*/ 	.byte	0x03, 0x5f
        /*0056*/ 	.short	0x0101


	//----- nvinfo : EIATTR_VRC_CTA_INIT_COUNT
	.align		4
        /*0058*/ 	.byte	0x02, 0x4a
	.zero		1
	.zero		1


	//----- nvinfo : EIATTR_EXIT_INSTR_OFFSETS
	.align		4
        /*005c*/ 	.byte	0x04, 0x1c
        /*005e*/ 	.short	(.L_41 - .L_40)


	//   ....[0]....
.L_40:
        /*0060*/ 	.word	0x00000180


	//   ....[1]....
        /*0064*/ 	.word	0x000001e0


	//----- nvinfo : EIATTR_CBANK_PARAM_SIZE
	.align		4
.L_41:
        /*0068*/ 	.byte	0x03, 0x19
        /*006a*/ 	.short	0x0018


	//----- nvinfo : EIATTR_PARAM_CBANK
	.align		4
        /*006c*/ 	.byte	0x04, 0x0a
        /*006e*/ 	.short	(.L_43 - .L_42)
	.align		4
.L_42:
        /*0070*/ 	.word	index@(.nv.constant0._Z15transposeSharedPfS_ii)
        /*0074*/ 	.short	0x0380
        /*0076*/ 	.short	0x0018


	//----- nvinfo : EIATTR_SW_WAR
	.align		4
.L_43:
        /*0078*/ 	.byte	0x04, 0x36
        /*007a*/ 	.short	(.L_45 - .L_44)
.L_44:
        /*007c*/ 	.word	0x00000008
.L_45:


//--------------------- .nv.info._Z17transposeUnrolledPfS_ii --------------------------
	.section	.nv.info._Z17transposeUnrolledPfS_ii,"",@"SHT_CUDA_INFO"
	.sectionflags	@""
	.align	4


	//----- nvinfo : EIATTR_CUDA_API_VERSION
	.align		4
        /*0000*/ 	.byte	0x04, 0x37
        /*0002*/ 	.short	(.L_47 - .L_46)
.L_46:
        /*0004*/ 	.word	0x00000082


	//----- nvinfo : EIATTR_KPARAM_INFO
	.align		4
.L_47:
        /*0008*/ 	.byte	0x04, 0x17
        /*000a*/ 	.short	(.L_49 - .L_48)
.L_48:
        /*000c*/ 	.word	0x00000000
        /*0010*/ 	.short	0x0003
        /*0012*/ 	.short	0x0014
        /*0014*/ 	.byte	0x00, 0xf0, 0x11, 0x00


	//----- nvinfo : EIATTR_KPARAM_INFO
	.align		4
.L_49:
        /*0018*/ 	.byte	0x04, 0x17
        /*001a*/ 	.short	(.L_51 - .L_50)
.L_50:
        /*001c*/ 	.word	0x00000000
        /*0020*/ 	.short	0x0002
        /*0022*/ 	.short	0x0010
        /*0024*/ 	.byte	0x00, 0xf0, 0x11, 0x00


	//----- nvinfo : EIATTR_KPARAM_INFO
	.align		4
.L_51:
        /*0028*/ 	.byte	0x04, 0x17
        /*002a*/ 	.short	(.L_53 - .L_52)
.L_52:
        /*002c*/ 	.word	0x00000000
        /*0030*/ 	.short	0x0001
        /*0032*/ 	.short	0x0008
        /*0034*/ 	.byte	0x00, 0xf5, 0x21, 0x00


	//----- nvinfo : EIATTR_KPARAM_INFO
	.align		4
.L_53:
        /*0038*/ 	.byte	0x04, 0x17
        /*003a*/ 	.short	(.L_55 - .L_54)
.L_54:
        /*003c*/ 	.word	0x00000000
        /*0040*/ 	.short	0x0000
        /*0042*/ 	.short	0x0000
        /*0044*/ 	.byte	0x00, 0xf5, 0x21, 0x00


	//----- nvinfo : EIATTR_SPARSE_MMA_MASK
	.align		4
.L_55:
        /*0048*/ 	.byte	0x03, 0x50
        /*004a*/ 	.short	0x0000


	//----- nvinfo : EIATTR_MAXREG_COUNT
	.align		4
        /*004c*/ 	.byte	0x03, 0x1b
        /*004e*/ 	.short	0x00ff


	//----- nvinfo : EIATTR_MERCURY_ISA_VERSION
	.align		4
        /*0050*/ 	.byte	0x03, 0x5f
        /*0052*/ 	.short	0x0101


	//----- nvinfo : EIATTR_VRC_CTA_INIT_COUNT
	.align		4
        /*0054*/ 	.byte	0x02, 0x4a
	.zero		1
	.zero		1


	//----- nvinfo : EIATTR_EXIT_INSTR_OFFSETS
	.align		4
        /*0058*/ 	.byte	0x04, 0x1c
        /*005a*/ 	.short	(.L_57 - .L_56)


	//   ....[0]....
.L_56:
        /*005c*/ 	.word	0x000000d0


	//   ....[1]....
        /*0060*/ 	.word	0x00000290


	//   ....[2]....
        /*0064*/ 	.word	0x00000300


	//----- nvinfo : EIATTR_CBANK_PARAM_SIZE
	.align		4
.L_57:
        /*0068*/ 	.byte	0x03, 0x19
        /*006a*/ 	.short	0x0018


	//----- nvinfo : EIATTR_PARAM_CBANK
	.align		4
        /*006c*/ 	.byte	0x04, 0x0a
        /*006e*/ 	.short	(.L_59 - .L_58)
	.align		4
.L_58:
        /*0070*/ 	.word	index@(.nv.constant0._Z17transposeUnrolledPfS_ii)
        /*0074*/ 	.short	0x0380
        /*0076*/ 	.short	0x0018


	//----- nvinfo : EIATTR_SW_WAR
	.align		4
.L_59:
        /*0078*/ 	.byte	0x04, 0x36
        /*007a*/ 	.short	(.L_61 - .L_60)
.L_60:
        /*007c*/ 	.word	0x00000008
.L_61:


//--------------------- .nv.info._Z14transposeNaivePfS_ii --------------------------
	.section	.nv.info._Z14transposeNaivePfS_ii,"",@"SHT_CUDA_INFO"
	.sectionflags	@""
	.align	4


	//----- nvinfo : EIATTR_CUDA_API_VERSION
	.align		4
        /*0000*/ 	.byte	0x04, 0x37
        /*0002*/ 	.short	(.L_63 - .L_62)
.L_62:
        /*0004*/ 	.word	0x00000082


	//----- nvinfo : EIATTR_KPARAM_INFO
	.align		4
.L_63:
        /*0008*/ 	.byte	0x04, 0x17
        /*000a*/ 	.short	(.L_65 - .L_64)
.L_64:
        /*000c*/ 	.word	0x00000000
        /*0010*/ 	.short	0x0003
        /*0012*/ 	.short	0x0014
        /*0014*/ 	.byte	0x00, 0xf0, 0x11, 0x00


	//----- nvinfo : EIATTR_KPARAM_INFO
	.align		4
.L_65:
        /*0018*/ 	.byte	0x04, 0x17
        /*001a*/ 	.short	(.L_67 - .L_66)
.L_66:
        /*001c*/ 	.word	0x00000000
        /*0020*/ 	.short	0x0002
        /*0022*/ 	.short	0x0010
        /*0024*/ 	.byte	0x00, 0xf0, 0x11, 0x00


	//----- nvinfo : EIATTR_KPARAM_INFO
	.align		4
.L_67:
        /*0028*/ 	.byte	0x04, 0x17
        /*002a*/ 	.short	(.L_69 - .L_68)
.L_68:
        /*002c*/ 	.word	0x00000000
        /*0030*/ 	.short	0x0001
        /*0032*/ 	.short	0x0008
        /*0034*/ 	.byte	0x00, 0xf5, 0x21, 0x00


	//----- nvinfo : EIATTR_KPARAM_INFO
	.align		4
.L_69:
        /*0038*/ 	.byte	0x04, 0x17
        /*003a*/ 	.short	(.L_71 - .L_70)
.L_70:
        /*003c*/ 	.word	0x00000000
        /*0040*/ 	.short	0x0000
        /*0042*/ 	.short	0x0000
        /*0044*/ 	.byte	0x00, 0xf5, 0x21, 0x00


	//----- nvinfo : EIATTR_SPARSE_MMA_MASK
	.align		4
.L_71:
        /*0048*/ 	.byte	0x03, 0x50
        /*004a*/ 	.short	0x0000


	//----- nvinfo : EIATTR_MAXREG_COUNT
	.align		4
        /*004c*/ 	.byte	0x03, 0x1b
        /*004e*/ 	.short	0x00ff


	//----- nvinfo : EIATTR_MERCURY_ISA_VERSION
	.align		4
        /*0050*/ 	.byte	0x03, 0x5f
        /*0052*/ 	.short	0x0101


	//----- nvinfo : EIATTR_VRC_CTA_INIT_COUNT
	.align		4
        /*0054*/ 	.byte	0x02, 0x4a
	.zero		1
	.zero		1


	//----- nvinfo : EIATTR_EXIT_INSTR_OFFSETS
	.align		4
        /*0058*/ 	.byte	0x04, 0x1c
        /*005a*/ 	.short	(.L_73 - .L_72)


	//   ....[0]....
.L_72:
        /*005c*/ 	.word	0x000000c0


	//   ....[1]....
        /*0060*/ 	.word	0x00000160


	//----- nvinfo : EIATTR_CBANK_PARAM_SIZE
	.align		4
.L_73:
        /*0064*/ 	.byte	0x03, 0x19
        /*0066*/ 	.short	0x0018


	//----- nvinfo : EIATTR_PARAM_CBANK
	.align		4
        /*0068*/ 	.byte	0x04, 0x0a
        /*006a*/ 	.short	(.L_75 - .L_74)
	.align		4
.L_74:
        /*006c*/ 	.word	index@(.nv.constant0._Z14transposeNaivePfS_ii)
        /*0070*/ 	.short	0x0380
        /*0072*/ 	.short	0x0018


	//----- nvinfo : EIATTR_SW_WAR
	.align		4
.L_75:
        /*0074*/ 	.byte	0x04, 0x36
        /*0076*/ 	.short	(.L_77 - .L_76)
.L_76:
        /*0078*/ 	.word	0x00000008
.L_77:


//--------------------- .nv.info._Z7copyColPfS_ii --------------------------
	.section	.nv.info._Z7copyColPfS_ii,"",@"SHT_CUDA_INFO"
	.sectionflags	@""
	.align	4


	//----- nvinfo : EIATTR_CUDA_API_VERSION
	.align		4
        /*0000*/ 	.byte	0x04, 0x37
        /*0002*/ 	.short	(.L_79 - .L_78)
.L_78:
        /*0004*/ 	.word	0x00000082


	//----- nvinfo : EIATTR_KPARAM_INFO
	.align		4
.L_79:
        /*0008*/ 	.byte	0x04, 0x17
        /*000a*/ 	.short	(.L_81 - .L_80)
.L_80:
        /*000c*/ 	.word	0x00000000
        /*0010*/ 	.short	0x0003
        /*0012*/ 	.short	0x0014
        /*0014*/ 	.byte	0x00, 0xf0, 0x11, 0x00


	//----- nvinfo : EIATTR_KPARAM_INFO
	.align		4
.L_81:
        /*0018*/ 	.byte	0x04, 0x17
        /*001a*/ 	.short	(.L_83 - .L_82)
.L_82:
        /*001c*/ 	.word	0x00000000
        /*0020*/ 	.short	0x0002
        /*0022*/ 	.short	0x0010
        /*0024*/ 	.byte	0x00, 0xf0, 0x11, 0x00


	//----- nvinfo : EIATTR_KPARAM_INFO
	.align		4
.L_83:
        /*0028*/ 	.byte	0x04, 0x17
        /*002a*/ 	.short	(.L_85 - .L_84)
.L_84:
        /*002c*/ 	.word	0x00000000
        /*0030*/ 	.short	0x0001
        /*0032*/ 	.short	0x0008
        /*0034*/ 	.byte	0x00, 0xf5, 0x21, 0x00


	//----- nvinfo : EIATTR_KPARAM_INFO
	.align		4
.L_85:
        /*0038*/ 	.byte	0x04, 0x17
        /*003a*/ 	.short	(.L_87 - .L_86)
.L_86:
        /*003c*/ 	.word	0x00000000
        /*0040*/ 	.short	0x0000
        /*0042*/ 	.short	0x0000
        /*0044*/ 	.byte	0x00, 0xf5, 0x21, 0x00


	//----- nvinfo : EIATTR_SPARSE_MMA_MASK
	.align		4
.L_87:
        /*0048*/ 	.byte	0x03, 0x50
        /*004a*/ 	.short	0x0000


	//----- nvinfo : EIATTR_MAXREG_COUNT
	.align		4
        /*004c*/ 	.byte	0x03, 0x1b
        /*004e*/ 	.short	0x00ff


	//----- nvinfo : EIATTR_MERCURY_ISA_VERSION
	.align		4
        /*0050*/ 	.byte	0x03, 0x5f
        /*0052*/ 	.short	0x0101


	//----- nvinfo : EIATTR_VRC_CTA_INIT_COUNT
	.align		4
        /*0054*/ 	.byte	0x02, 0x4a
	.zero		1
	.zero		1


	//----- nvinfo : EIATTR_EXIT_INSTR_OFFSETS
	.align		4
        /*0058*/ 	.byte	0x04, 0x1c
        /*005a*/ 	.short	(.L_89 - .L_88)


	//   ....[0]....
.L_88:
        /*005c*/ 	.word	0x000000c0


	//   ....[1]....
        /*0060*/ 	.word	0x00000150


	//----- nvinfo : EIATTR_CBANK_PARAM_SIZE
	.align		4
.L_89:
        /*0064*/ 	.byte	0x03, 0x19
        /*0066*/ 	.short	0x0018


	//----- nvinfo : EIATTR_PARAM_CBANK
	.align		4
        /*0068*/ 	.byte	0x04, 0x0a
        /*006a*/ 	.short	(.L_91 - .L_90)
	.align		4
.L_90:
        /*006c*/ 	.word	index@(.nv.constant0._Z7copyColPfS_ii)
        /*0070*/ 	.short	0x0380
        /*0072*/ 	.short	0x0018


	//----- nvinfo : EIATTR_SW_WAR
	.align		4
.L_91:
        /*0074*/ 	.byte	0x04, 0x36
        /*0076*/ 	.short	(.L_93 - .L_92)
.L_92:
        /*0078*/ 	.word	0x00000008
.L_93:


//--------------------- .nv.info._Z7copyRowPfS_ii --------------------------
	.section	.nv.info._Z7copyRowPfS_ii,"",@"SHT_CUDA_INFO"
	.sectionflags	@""
	.align	4


	//----- nvinfo : EIATTR_CUDA_API_VERSION
	.align		4
        /*0000*/ 	.byte	0x04, 0x37
        /*0002*/ 	.short	(.L_95 - .L_94)
.L_94:
        /*0004*/ 	.word	0x00000082


	//----- nvinfo : EIATTR_KPARAM_INFO
	.align		4
.L_95:
        /*0008*/ 	.byte	0x04, 0x17
        /*000a*/ 	.short	(.L_97 - .L_96)
.L_96:
        /*000c*/ 	.word	0x00000000
        /*0010*/ 	.short	0x0003
        /*0012*/ 	.short	0x0014
        /*0014*/ 	.byte	0x00, 0xf0, 0x11, 0x00


	//----- nvinfo : EIATTR_KPARAM_INFO
	.align		4
.L_97:
        /*0018*/ 	.byte	0x04, 0x17
        /*001a*/ 	.short	(.L_99 - .L_98)
.L_98:
        /*001c*/ 	.word	0x00000000
        /*0020*/ 	.short	0x0002
        /*0022*/ 	.short	0x0010
        /*0024*/ 	.byte	0x00, 0xf0, 0x11, 0x00


	//----- nvinfo : EIATTR_KPARAM_INFO
	.align		4
.L_99:
        /*0028*/ 	.byte	0x04, 0x17
        /*002a*/ 	.short	(.L_101 - .L_100)
.L_100:
        /*002c*/ 	.word	0x00000000
        /*0030*/ 	.short	0x0001
        /*0032*/ 	.short	0x0008
        /*0034*/ 	.byte	0x00, 0xf5, 0x21, 0x00


	//----- nvinfo : EIATTR_KPARAM_INFO
	.align		4
.L_101:
        /*0038*/ 	.byte	0x04, 0x17
        /*003a*/ 	.short	(.L_103 - .L_102)
.L_102:
        /*003c*/ 	.word	0x00000000
        /*0040*/ 	.short	0x0000
        /*0042*/ 	.short	0x0000
        /*0044*/ 	.byte	0x00, 0xf5, 0x21, 0x00


	//----- nvinfo : EIATTR_SPARSE_MMA_MASK
	.align		4
.L_103:
        /*0048*/ 	.byte	0x03, 0x50
        /*004a*/ 	.short	0x0000


	//----- nvinfo : EIATTR_MAXREG_COUNT
	.align		4
        /*004c*/ 	.byte	0x03, 0x1b
        /*004e*/ 	.short	0x00ff


	//----- nvinfo : EIATTR_MERCURY_ISA_VERSION
	.align		4
        /*0050*/ 	.byte	0x03, 0x5f
        /*0052*/ 	.short	0x0101


	//----- nvinfo : EIATTR_VRC_CTA_INIT_COUNT
	.align		4
        /*0054*/ 	.byte	0x02, 0x4a
	.zero		1
	.zero		1


	//----- nvinfo : EIATTR_EXIT_INSTR_OFFSETS
	.align		4
        /*0058*/ 	.byte	0x04, 0x1c
        /*005a*/ 	.short	(.L_105 - .L_104)


	//   ....[0]....
.L_104:
        /*005c*/ 	.word	0x000000c0


	//   ....[1]....
        /*0060*/ 	.word	0x00000150


	//----- nvinfo : EIATTR_CBANK_PARAM_SIZE
	.align		4
.L_105:
        /*0064*/ 	.byte	0x03, 0x19
        /*0066*/ 	.short	0x0018


	//----- nvinfo : EIATTR_PARAM_CBANK
	.align		4
        /*0068*/ 	.byte	0x04, 0x0a
        /*006a*/ 	.short	(.L_107 - .L_106)
	.align		4
.L_106:
        /*006c*/ 	.word	index@(.nv.constant0._Z7copyRowPfS_ii)
        /*0070*/ 	.short	0x0380
        /*0072*/ 	.short	0x0018


	//----- nvinfo : EIATTR_SW_WAR
	.align		4
.L_107:
        /*0074*/ 	.byte	0x04, 0x36
        /*0076*/ 	.short	(.L_109 - .L_108)
.L_108:
        /*0078*/ 	.word	0x00000008
.L_109:


//--------------------- .nv.callgraph             --------------------------
	.section	.nv.callgraph,"",@"SHT_CUDA_CALLGRAPH"
	.align	4
	.sectionentsize	8
	.align		4
        /*0000*/ 	.word	0x00000000
	.align		4
        /*0004*/ 	.word	0xffffffff
	.align		4
        /*0008*/ 	.word	0x00000000
	.align		4
        /*000c*/ 	.word	0xfffffffe
	.align		4
        /*0010*/ 	.word	0x00000000
	.align		4
        /*0014*/ 	.word	0xfffffffd
	.align		4
        /*0018*/ 	.word	0x00000000
	.align		4
        /*001c*/ 	.word	0xfffffffc


//--------------------- .text._Z15transposeSharedPfS_ii --------------------------
	.section	.text._Z15transposeSharedPfS_ii,"ax",@progbits
	.align	128
        .global         _Z15transposeSharedPfS_ii
        .type           _Z15transposeSharedPfS_ii,@function
        .size           _Z15transposeSharedPfS_ii,(.L_x_5 - _Z15transposeSharedPfS_ii)
        .other          _Z15transposeSharedPfS_ii,@"STO_CUDA_ENTRY STV_DEFAULT"
_Z15transposeSharedPfS_ii:
.text._Z15transposeSharedPfS_ii:
[----:B------:R-:W-:Y:S01]  /*0000*/  LDC R1, c[0x0][0x37c] ;  /* 0x0000df00ff017b82 */ /* 0x000fe20000000800 */
[----:B------:R-:W0:Y:S01]  /*0010*/  S2R R5, SR_CTAID.X ;  /* 0x0000000000057919 */ /* 0x000e220000002500 */
[----:B------:R-:W1:Y:S01]  /*0020*/  LDCU.64 UR8, c[0x0][0x390] ;  /* 0x00007200ff0877ac */ /* 0x000e620008000a00 */
[----:B------:R-:W0:Y:S01]  /*0030*/  S2R R4, SR_TID.X ;  /* 0x0000000000047919 */ /* 0x000e220000002100 */
[----:B------:R-:W2:Y:S01]  /*0040*/  LDCU.64 UR6, c[0x0][0x358] ;  /* 0x00006b00ff0677ac */ /* 0x000ea20008000a00 */
[----:B------:R-:W3:Y:S01]  /*0050*/  S2R R0, SR_CTAID.Y ;  /* 0x0000000000007919 */ /* 0x000ee20000002600 */
[----:B------:R-:W3:Y:S01]  /*0060*/  S2R R9, SR_TID.Y ;  /* 0x0000000000097919 */ /* 0x000ee20000002200 */
[----:B0-----:R-:W-:-:S05]  /*0070*/  IMAD R5, R5, 0x10, R4 ;  /* 0x0000001005057824 */ /* 0x001fca00078e0204 */
[----:B-1----:R-:W-:Y:S02]  /*0080*/  ISETP.GE.AND P0, PT, R5, UR8, PT ;  /* 0x0000000805007c0c */ /* 0x002fe4000bf06270 */
[----:B---3--:R-:W-:-:S04]  /*0090*/  LEA R0, R0, R9, 0x4 ;  /* 0x0000000900007211 */ /* 0x008fc800078e20ff */
[----:B------:R-:W-:-:S13]  /*00a0*/  ISETP.GE.OR P0, PT, R0, UR9, P0 ;  /* 0x0000000900007c0c */ /* 0x000fda0008706670 */
[----:B------:R-:W0:Y:S01]  /*00b0*/  @!P0 LDC.64 R2, c[0x0][0x380] ;  /* 0x0000e000ff028b82 */ /* 0x000e220000000a00 */
[----:B------:R-:W-:-:S04]  /*00c0*/  @!P0 IMAD R7, R0, UR8, R5 ;  /* 0x0000000800078c24 */ /* 0x000fc8000f8e0205 */
[----:B0-----:R-:W-:-:S06]  /*00d0*/  @!P0 IMAD.WIDE.U32 R2, R7, 0x4, R2 ;  /* 0x0000000407028825 */ /* 0x001fcc00078e0002 */
[----:B--2---:R-:W2:Y:S01]  /*00e0*/  @!P0 LDG.E R3, desc[UR6][R2.64] ;  /* 0x0000000602038981 */ /* 0x004ea2000c1e1900 */
[----:B------:R-:W0:Y:S01]  /*00f0*/  S2UR UR5, SR_CgaCtaId ;  /* 0x00000000000579c3 */ /* 0x000e220000008800 */
[----:B------:R-:W-:Y:S01]  /*0100*/  UMOV UR4, 0x400 ;  /* 0x0000040000047882 */ /* 0x000fe20000000000 */
[----:B------:R-:W-:-:S04]  /*0110*/  ISETP.GE.AND P1, PT, R0, UR9, PT ;  /* 0x0000000900007c0c */ /* 0x000fc8000bf26270 */
[----:B------:R-:W-:Y:S01]  /*0120*/  ISETP.GE.OR P1, PT, R5, UR8, P1 ;  /* 0x0000000805007c0c */ /* 0x000fe20008f26670 */
[----:B0-----:R-:W-:-:S06]  /*0130*/  ULEA UR4, UR5, UR4, 0x18 ;  /* 0x0000000405047291 */ /* 0x001fcc000f8ec0ff */
[----:B------:R-:W-:-:S05]  /*0140*/  LEA R4, R4, UR4, 0x6 ;  /* 0x0000000404047c11 */ /* 0x000fca000f8e30ff */
[----:B------:R-:W-:-:S05]  /*0150*/  IMAD R4, R9, 0x4, R4 ;  /* 0x0000000409047824 */ /* 0x000fca00078e0204 */
[----:B--2---:R0:W-:Y:S01]  /*0160*/  @!P0 STS [R4], R3 ;  /* 0x0000000304008388 */ /* 0x0041e20000000800 */
[----:B------:R-:W-:Y:S06]  /*0170*/  BAR.SYNC.DEFER_BLOCKING 0x0 ;  /* 0x0000000000007b1d */ /* 0x000fec0000010000 */
[----:B------:R-:W-:Y:S05]  /*0180*/  @P1 EXIT ;  /* 0x000000000000194d */ /* 0x000fea0003800000 */
[----:B------:R-:W1:Y:S01]  /*0190*/  LDS R7, [R4] ;  /* 0x0000000004077984 */ /* 0x000e620000000800 */
[----:B0-----:R-:W0:Y:S01]  /*01a0*/  LDC.64 R2, c[0x0][0x388] ;  /* 0x0000e200ff027b82 */ /* 0x001e220000000a00 */
[----:B------:R-:W-:-:S04]  /*01b0*/  IMAD R5, R5, UR9, R0 ;  /* 0x0000000905057c24 */ /* 0x000fc8000f8e0200 */
[----:B0-----:R-:W-:-:S05]  /*01c0*/  IMAD.WIDE.U32 R2, R5, 0x4, R2 ;  /* 0x0000000405027825 */ /* 0x001fca00078e0002 */
[----:B-1----:R-:W-:Y:S01]  /*01d0*/  STG.E desc[UR6][R2.64], R7 ;  /* 0x0000000702007986 */ /* 0x002fe2000c101906 */
[----:B------:R-:W-:Y:S05]  /*01e0*/  EXIT ;  /* 0x000000000000794d */ /* 0x000fea0003800000 */
.L_x_0:
[----:B------:R-:W-:-:S00]  /*01f0*/  BRA `(.L_x_0) ;  /* 0xfffffffc00fc7947 */ /* 0x000fc0000383ffff */
[----:B------:R-:W-:-:S00]  /*0200*/  NOP ;  /* 0x0000000000007918 */ /* 0x000fc00000000000 */
[----:B------:R-:W-:-:S00]  /*0210*/  NOP ;  /* 0x0000000000007918 */ /* 0x000fc00000000000 */
[----:B------:R-:W-:-:S00]  /*0220*/  NOP ;  /* 0x0000000000007918 */ /* 0x000fc00000000000 */
[----:B------:R-:W-:-:S00]  /*0230*/  NOP ;  /* 0x0000000000007918 */ /* 0x000fc00000000000 */
[----:B------:R-:W-:-:S00]  /*0240*/  NOP ;  /* 0x0000000000007918 */ /* 0x000fc00000000000 */
[----:B------:R-:W-:-:S00]  /*0250*/  NOP ;  /* 0x0000000000007918 */ /* 0x000fc00000000000 */
[----:B------:R-:W-:-:S00]  /*0260*/  NOP ;  /* 0x0000000000007918 */ /* 0x000fc00000000000 */
[----:B------:R-:W-:-:S00]  /*0270*/  NOP ;  /* 0x0000000000007918 */ /* 0x000fc00000000000 */
.L_x_5:


//--------------------- .text._Z17transposeUnrolledPfS_ii --------------------------
	.section	.text._Z17transposeUnrolledPfS_ii,"ax",@progbits
	.align	128
        .global         _Z17transposeUnrolledPfS_ii
        .type           _Z17transposeUnrolledPfS_ii,@function
        .size           _Z17transposeUnrolledPfS_ii,(.L_x_6 - _Z17transposeUnrolledPfS_ii)
        .other          _Z17transposeUnrolledPfS_ii,@"STO_CUDA_ENTRY STV_DEFAULT"
_Z17transposeUnrolledPfS_ii:
.text._Z17transposeUnrolledPfS_ii:
[----:B------:R-:W-:Y:S01]  /*0000*/  LDC R1, c[0x0][0x37c] ;  /* 0x0000df00ff017b82 */ /* 0x000fe20000000800 */
[----:B------:R-:W0:Y:S07]  /*0010*/  S2R R0, SR_TID.Y ;  /* 0x0000000000007919 */ /* 0x000e2e0000002200 */
[----:B------:R-:W1:Y:S01]  /*0020*/  LDC R6, c[0x0][0x360] ;  /* 0x0000d800ff067b82 */ /* 0x000e620000000800 */
[----:B------:R-:W2:Y:S01]  /*0030*/  LDCU.64 UR6, c[0x0][0x390] ;  /* 0x00007200ff0677ac */ /* 0x000ea20008000a00 */
[----:B------:R-:W3:Y:S06]  /*0040*/  S2R R2, SR_TID.X ;  /* 0x0000000000027919 */ /* 0x000eec0000002100 */
[----:B------:R-:W0:Y:S08]  /*0050*/  S2UR UR5, SR_CTAID.Y ;  /* 0x00000000000579c3 */ /* 0x000e300000002600 */
[----:B------:R-:W0:Y:S08]  /*0060*/  LDC R3, c[0x0][0x364] ;  /* 0x0000d900ff037b82 */ /* 0x000e300000000800 */
[----:B------:R-:W3:Y:S01]  /*0070*/  S2UR UR4, SR_CTAID.X ;  /* 0x00000000000479c3 */ /* 0x000ee20000002500 */
[----:B-1----:R-:W-:Y:S01]  /*0080*/  SHF.L.U32 R15, R6, 0x2, RZ ;  /* 0x00000002060f7819 */ /* 0x002fe200000006ff */
[----:B0-----:R-:W-:-:S05]  /*0090*/  IMAD R0, R3, UR5, R0 ;  /* 0x0000000503007c24 */ /* 0x001fca000f8e0200 */
[----:B--2---:R-:W-:Y:S01]  /*00a0*/  ISETP.GE.AND P0, PT, R0, UR7, PT ;  /* 0x0000000700007c0c */ /* 0x004fe2000bf06270 */
[----:B---3--:R-:W-:-:S05]  /*00b0*/  IMAD R7, R15, UR4, R2 ;  /* 0x000000040f077c24 */ /* 0x008fca000f8e0202 */
[----:B------:R-:W-:-:S13]  /*00c0*/  ISETP.GE.OR P0, PT, R7, UR6, P0 ;  /* 0x0000000607007c0c */ /* 0x000fda0008706670 */
[----:B------:R-:W-:Y:S05]  /*00d0*/  @P0 EXIT ;  /* 0x000000000000094d */ /* 0x000fea0003800000 */
[----:B------:R-:W0:Y:S01]  /*00e0*/  LDC.64 R4, c[0x0][0x380] ;  /* 0x0000e000ff047b82 */ /* 0x000e220000000a00 */
[----:B------:R-:W1:Y:S01]  /*00f0*/  LDCU.64 UR4, c[0x0][0x358] ;  /* 0x00006b00ff0477ac */ /* 0x000e620008000a00 */
[----:B------:R-:W-:-:S06]  /*0100*/  IMAD R9, R0, UR6, R7 ;  /* 0x0000000600097c24 */ /* 0x000fcc000f8e0207 */
[----:B------:R-:W2:Y:S01]  /*0110*/  LDC.64 R2, c[0x0][0x388] ;  /* 0x0000e200ff027b82 */ /* 0x000ea20000000a00 */
[----:B0-----:R-:W-:-:S05]  /*0120*/  IMAD.WIDE R8, R9, 0x4, R4 ;  /* 0x0000000409087825 */ /* 0x001fca00078e0204 */
[----:B-1----:R-:W3:Y:S01]  /*0130*/  LDG.E R17, desc[UR4][R8.64] ;  /* 0x0000000408117981 */ /* 0x002ee2000c1e1900 */
[C---:B------:R-:W-:Y:S01]  /*0140*/  IADD3 R13, PT, PT, R7.reuse, R6, RZ ;  /* 0x00000006070d7210 */ /* 0x040fe20007ffe0ff */
[----:B------:R-:W-:-:S03]  /*0150*/  IMAD R11, R7, UR7, R0 ;  /* 0x00000007070b7c24 */ /* 0x000fc6000f8e0200 */
[----:B------:R-:W-:Y:S01]  /*0160*/  ISETP.GE.U32.AND P1, PT, R13, UR6, PT ;  /* 0x000000060d007c0c */ /* 0x000fe2000bf26070 */
[----:B--2---:R-:W-:-:S12]  /*0170*/  IMAD.WIDE R10, R11, 0x4, R2 ;  /* 0x000000040b0a7825 */ /* 0x004fd800078e0202 */
[----:B------:R-:W-:-:S04]  /*0180*/  @!P1 IADD3 R14, P0, PT, R15, R8, RZ ;  /* 0x000000080f0e9210 */ /* 0x000fc80007f1e0ff */
[----:B------:R-:W-:Y:S02]  /*0190*/  @!P1 IADD3.X R15, PT, PT, RZ, R9, RZ, P0, !PT ;  /* 0x00000009ff0f9210 */ /* 0x000fe400007fe4ff */
[----:B------:R-:W-:Y:S01]  /*01a0*/  IADD3 R7, PT, PT, R13, R6, RZ ;  /* 0x000000060d077210 */ /* 0x000fe20007ffe0ff */
[----:B---3--:R0:W-:Y:S04]  /*01b0*/  STG.E desc[UR4][R10.64], R17 ;  /* 0x000000110a007986 */ /* 0x0081e8000c101904 */
[----:B------:R-:W2:Y:S01]  /*01c0*/  @!P1 LDG.E R15, desc[UR4][R14.64] ;  /* 0x000000040e0f9981 */ /* 0x000ea2000c1e1900 */
[----:B------:R-:W-:Y:S01]  /*01d0*/  ISETP.GE.U32.AND P0, PT, R7, UR6, PT ;  /* 0x0000000607007c0c */ /* 0x000fe2000bf06070 */
[----:B------:R-:W-:-:S04]  /*01e0*/  @!P1 IMAD R9, R13, UR7, R0 ;  /* 0x000000070d099c24 */ /* 0x000fc8000f8e0200 */
[----:B------:R-:W-:-:S08]  /*01f0*/  @!P1 IMAD.WIDE R8, R9, 0x4, R2 ;  /* 0x0000000409089825 */ /* 0x000fd000078e0202 */
[----:B------:R-:W-:-:S04]  /*0200*/  @!P0 IMAD R13, R0, UR6, R7 ;  /* 0x00000006000d8c24 */ /* 0x000fc8000f8e0207 */
[----:B------:R-:W-:Y:S01]  /*0210*/  @!P0 IMAD.WIDE R12, R13, 0x4, R4 ;  /* 0x000000040d0c8825 */ /* 0x000fe200078e0204 */
[----:B--2---:R0:W-:Y:S05]  /*0220*/  @!P1 STG.E desc[UR4][R8.64], R15 ;  /* 0x0000000f08009986 */ /* 0x0041ea000c101904 */
[----:B------:R-:W2:Y:S01]  /*0230*/  @!P0 LDG.E R13, desc[UR4][R12.64] ;  /* 0x000000040c0d8981 */ /* 0x000ea2000c1e1900 */
[C---:B------:R-:W-:Y:S01]  /*0240*/  IADD3 R19, PT, PT, R7.reuse, R6, RZ ;  /* 0x0000000607137210 */ /* 0x040fe20007ffe0ff */
[----:B------:R-:W-:-:S03]  /*0250*/  @!P0 IMAD R7, R7, UR7, R0 ;  /* 0x0000000707078c24 */ /* 0x000fc6000f8e0200 */
[----:B------:R-:W-:Y:S01]  /*0260*/  ISETP.GE.U32.AND P1, PT, R19, UR6, PT ;  /* 0x0000000613007c0c */ /* 0x000fe2000bf26070 */
[----:B------:R-:W-:-:S05]  /*0270*/  @!P0 IMAD.WIDE R6, R7, 0x4, R2 ;  /* 0x0000000407068825 */ /* 0x000fca00078e0202 */
[----:B--2---:R0:W-:Y:S07]  /*0280*/  @!P0 STG.E desc[UR4][R6.64], R13 ;  /* 0x0000000d06008986 */ /* 0x0041ee000c101904 */
[----:B------:R-:W-:Y:S05]  /*0290*/  @P1 EXIT ;  /* 0x000000000000194d */ /* 0x000fea0003800000 */
[----:B0-----:R-:W-:-:S04]  /*02a0*/  IMAD R7, R0, UR6, R19 ;  /* 0x0000000600077c24 */ /* 0x001fc8000f8e0213 */
[----:B------:R-:W-:-:S06]  /*02b0*/  IMAD.WIDE R4, R7, 0x4, R4 ;  /* 0x0000000407047825 */ /* 0x000fcc00078e0204 */
[----:B------:R-:W2:Y:S01]  /*02c0*/  LDG.E R5, desc[UR4][R4.64] ;  /* 0x0000000404057981 */ /* 0x000ea2000c1e1900 */
[----:B------:R-:W-:-:S04]  /*02d0*/  IMAD R19, R19, UR7, R0 ;  /* 0x0000000713137c24 */ /* 0x000fc8000f8e0200 */
[----:B------:R-:W-:-:S05]  /*02e0*/  IMAD.WIDE R2, R19, 0x4, R2 ;  /* 0x0000000413027825 */ /* 0x000fca00078e0202 */
[----:B--2---:R-:W-:Y:S01]  /*02f0*/  STG.E desc[UR4][R2.64], R5 ;  /* 0x0000000502007986 */ /* 0x004fe2000c101904 */
[----:B------:R-:W-:Y:S05]  /*0300*/  EXIT ;  /* 0x000000000000794d */ /* 0x000fea0003800000 */
.L_x_1:
        /* <DEDUP_REMOVED lines=15> */
.L_x_6:


//--------------------- .text._Z14transposeNaivePfS_ii --------------------------
	.section	.text._Z14transposeNaivePfS_ii,"ax",@progbits
	.align	128
        .global         _Z14transposeNaivePfS_ii
        .type           _Z14transposeNaivePfS_ii,@function
        .size           _Z14transposeNaivePfS_ii,(.L_x_7 - _Z14transposeNaivePfS_ii)
        .other          _Z14transposeNaivePfS_ii,@"STO_CUDA_ENTRY STV_DEFAULT"
_Z14transposeNaivePfS_ii:
.text._Z14transposeNaivePfS_ii:
[----:B------:R-:W-:Y:S01]  /*0000*/  LDC R1, c[0x0][0x37c] ;  /* 0x0000df00ff017b82 */ /* 0x000fe20000000800 */
[----:B------:R-:W0:Y:S07]  /*0010*/  S2R R7, SR_TID.Y ;  /* 0x0000000000077919 */ /* 0x000e2e0000002200 */
[----:B------:R-:W1:Y:S01]  /*0020*/  LDC R3, c[0x0][0x360] ;  /* 0x0000d800ff037b82 */ /* 0x000e620000000800 */
[----:B------:R-:W2:Y:S01]  /*0030*/  LDCU.64 UR6, c[0x0][0x390] ;  /* 0x00007200ff0677ac */ /* 0x000ea20008000a00 */
[----:B------:R-:W1:Y:S06]  /*0040*/  S2R R0, SR_TID.X ;  /* 0x0000000000007919 */ /* 0x000e6c0000002100 */
[----:B------:R-:W0:Y:S08]  /*0050*/  S2UR UR5, SR_CTAID.Y ;  /* 0x00000000000579c3 */ /* 0x000e300000002600 */
[----:B------:R-:W0:Y:S08]  /*0060*/  LDC R2, c[0x0][0x364] ;  /* 0x0000d900ff027b82 */ /* 0x000e300000000800 */
[----:B------:R-:W1:Y:S01]  /*0070*/  S2UR UR4, SR_CTAID.X ;  /* 0x00000000000479c3 */ /* 0x000e620000002500 */
[----:B0-----:R-:W-:-:S05]  /*0080*/  IMAD R7, R2, UR5, R7 ;  /* 0x0000000502077c24 */ /* 0x001fca000f8e0207 */
[----:B--2---:R-:W-:Y:S01]  /*0090*/  ISETP.GE.AND P0, PT, R7, UR7, PT ;  /* 0x0000000707007c0c */ /* 0x004fe2000bf06270 */
[----:B-1----:R-:W-:-:S05]  /*00a0*/  IMAD R0, R3, UR4, R0 ;  /* 0x0000000403007c24 */ /* 0x002fca000f8e0200 */
[----:B------:R-:W-:-:S13]  /*00b0*/  ISETP.GE.OR P0, PT, R0, UR6, P0 ;  /* 0x0000000600007c0c */ /* 0x000fda0008706670 */
[----:B------:R-:W-:Y:S05]  /*00c0*/  @P0 EXIT ;  /* 0x000000000000094d */ /* 0x000fea0003800000 */
[----:B------:R-:W0:Y:S01]  /*00d0*/  LDC.64 R2, c[0x0][0x380] ;  /* 0x0000e000ff027b82 */ /* 0x000e220000000a00 */
[----:B------:R-:W1:Y:S01]  /*00e0*/  LDCU.64 UR4, c[0x0][0x358] ;  /* 0x00006b00ff0477ac */ /* 0x000e620008000a00 */
[----:B------:R-:W-:-:S04]  /*00f0*/  IMAD R5, R7, UR6, R0 ;  /* 0x0000000607057c24 */ /* 0x000fc8000f8e0200 */
[----:B0-----:R-:W-:Y:S02]  /*0100*/  IMAD.WIDE R2, R5, 0x4, R2 ;  /* 0x0000000405027825 */ /* 0x001fe400078e0202 */
[----:B------:R-:W0:Y:S04]  /*0110*/  LDC.64 R4, c[0x0][0x388] ;  /* 0x0000e200ff047b82 */ /* 0x000e280000000a00 */
[----:B-1----:R-:W2:Y:S01]  /*0120*/  LDG.E R3, desc[UR4][R2.64] ;  /* 0x0000000402037981 */ /* 0x002ea2000c1e1900 */
[----:B------:R-:W-:-:S04]  /*0130*/  IMAD R7, R0, UR7, R7 ;  /* 0x0000000700077c24 */ /* 0x000fc8000f8e0207 */
[----:B0-----:R-:W-:-:S05]  /*0140*/  IMAD.WIDE R4, R7, 0x4, R4 ;  /* 0x0000000407047825 */ /* 0x001fca00078e0204 */
[----:B--2---:R-:W-:Y:S01]  /*0150*/  STG.E desc[UR4][R4.64], R3 ;  /* 0x0000000304007986 */ /* 0x004fe2000c101904 */
[----:B------:R-:W-:Y:S05]  /*0160*/  EXIT ;  /* 0x000000000000794d */ /* 0x000fea0003800000 */
.L_x_2:
        /* <DEDUP_REMOVED lines=9> */
.L_x_7:


//--------------------- .text._Z7copyColPfS_ii    --------------------------
	.section	.text._Z7copyColPfS_ii,"ax",@progbits
	.align	128
        .global         _Z7copyColPfS_ii
        .type           _Z7copyColPfS_ii,@function
        .size           _Z7copyColPfS_ii,(.L_x_8 - _Z7copyColPfS_ii)
        .other          _Z7copyColPfS_ii,@"STO_CUDA_ENTRY STV_DEFAULT"
_Z7copyColPfS_ii:
.text._Z7copyColPfS_ii:
        /* <DEDUP_REMOVED lines=15> */
[----:B------:R-:W-:-:S06]  /*00f0*/  IMAD R7, R0, UR7, R5 ;  /* 0x0000000700077c24 */ /* 0x000fcc000f8e0205 */
[----:B------:R-:W2:Y:S01]  /*0100*/  LDC.64 R4, c[0x0][0x388] ;  /* 0x0000e200ff047b82 */ /* 0x000ea20000000a00 */
[----:B0-----:R-:W-:-:S06]  /*0110*/  IMAD.WIDE R2, R7, 0x4, R2 ;  /* 0x0000000407027825 */ /* 0x001fcc00078e0202 */
[----:B-1----:R-:W3:Y:S01]  /*0120*/  LDG.E R3, desc[UR4][R2.64] ;  /* 0x0000000402037981 */ /* 0x002ee2000c1e1900 */
[----:B--2---:R-:W-:-:S05]  /*0130*/  IMAD.WIDE R4, R7, 0x4, R4 ;  /* 0x0000000407047825 */ /* 0x004fca00078e0204 */
[----:B---3--:R-:W-:Y:S01]  /*0140*/  STG.E desc[UR4][R4.64], R3 ;  /* 0x0000000304007986 */ /* 0x008fe2000c101904 */
[----:B------:R-:W-:Y:S05]  /*0150*/  EXIT ;  /* 0x000000000000794d */ /* 0x000fea0003800000 */
.L_x_3:
        /* <DEDUP_REMOVED lines=10> */
.L_x_8:


//--------------------- .text._Z7copyRowPfS_ii    --------------------------
	.section	.text._Z7copyRowPfS_ii,"ax",@progbits
	.align	128
        .global         _Z7copyRowPfS_ii
        .type           _Z7copyRowPfS_ii,@function
        .size           _Z7copyRowPfS_ii,(.L_x_9 - _Z7copyRowPfS_ii)
        .other          _Z7copyRowPfS_ii,@"STO_CUDA_ENTRY STV_DEFAULT"
_Z7copyRowPfS_ii:
.text._Z7copyRowPfS_ii:
        /* <DEDUP_REMOVED lines=22> */
.L_x_4:
        /* <DEDUP_REMOVED lines=10> */
.L_x_9:


//--------------------- .nv.shared._Z15transposeSharedPfS_ii --------------------------
	.section	.nv.shared._Z15transposeSharedPfS_ii,"aw",@nobits
	.sectionflags	@""
	.align	4
.nv.shared._Z15transposeSharedPfS_ii:
	.zero		2048


//--------------------- .nv.shared.reserved.0     --------------------------
	.section	.nv.shared.reserved.0,"aw",@nobits
	.weak		__nv_reservedSMEM_offset_0_alias
	.size		__nv_reservedSMEM_offset_0_alias, 0, 64
	.other		__nv_reservedSMEM_offset_0_alias,@"STO_CUDA_RESERVED_SHARED STV_DEFAULT"
__nv_reservedSMEM_offset_0_alias:
	.zero		0
	.zero		64


//--------------------- .nv.constant0._Z15transposeSharedPfS_ii --------------------------
	.section	.nv.constant0._Z15transposeSharedPfS_ii,"a",@progbits
	.sectionflags	@""
	.align	4
.nv.constant0._Z15transposeSharedPfS_ii:
	.zero		920


//--------------------- .nv.constant0._Z17transposeUnrolledPfS_ii --------------------------
	.section	.nv.constant0._Z17transposeUnrolledPfS_ii,"a",@progbits
	.sectionflags	@""
	.align	4
.nv.constant0._Z17transposeUnrolledPfS_ii:
	.zero		920


//--------------------- .nv.constant0._Z14transposeNaivePfS_ii --------------------------
	.section	.nv.constant0._Z14transposeNaivePfS_ii,"a",@progbits
	.sectionflags	@""
	.align	4
.nv.constant0._Z14transposeNaivePfS_ii:
	.zero		920


//--------------------- .nv.constant0._Z7copyColPfS_ii --------------------------
	.section	.nv.constant0._Z7copyColPfS_ii,"a",@progbits
	.sectionflags	@""
	.align	4
.nv.constant0._Z7copyColPfS_ii:
	.zero		920


//--------------------- .nv.constant0._Z7copyRowPfS_ii --------------------------
	.section	.nv.constant0._Z7copyRowPfS_ii,"a",@progbits
	.sectionflags	@""
	.align	4
.nv.constant0._Z7copyRowPfS_ii:
	.zero		920


//--------------------- SYMBOLS --------------------------

	.type		.nv.reservedSmem.offset0,@object
	.size		.nv.reservedSmem.offset0,0x4
	.type		.nv.reservedSmem.cap,@object
	.size		.nv.reservedSmem.cap,0x4
